//
// Generated by NVIDIA NVVM Compiler
//
// Compiler Build ID: CL-36424714
// Cuda compilation tools, release 13.0, V13.0.88
// Based on NVVM 20.0.0
//

.version 9.0
.target sm_100
.address_size 64

	// .globl	_Z4sumaPi

.visible .entry _Z4sumaPi(
	.param .u64 .ptr .align 1 _Z4sumaPi_param_0
)
{
	.reg .pred 	%p<2>;
	.reg .b32 	%r<30>;
	.reg .b64 	%rd<5>;

	ld.param.u64 	%rd2, [_Z4sumaPi_param_0];
	cvta.to.global.u64 	%rd3, %rd2;
	mov.u32 	%r4, %ctaid.x;
	mov.u32 	%r5, %ntid.x;
	mov.u32 	%r6, %tid.x;
	mad.lo.s32 	%r7, %r4, %r5, %r6;
	mov.u32 	%r8, %ctaid.y;
	mov.u32 	%r9, %ntid.y;
	mov.u32 	%r10, %tid.y;
	mad.lo.s32 	%r11, %r8, %r9, %r10;
	mad.lo.s32 	%r12, %r7, %r5, %r11;
	mul.wide.u32 	%rd4, %r12, 4;
	add.s64 	%rd1, %rd3, %rd4;
	mov.b32 	%r29, 0;
$L__BB0_1:
	ld.global.u32 	%r13, [%rd1];
	add.s32 	%r14, %r13, 1;
	st.global.u32 	[%rd1], %r14;
	bar.sync 	0;
	ld.global.u32 	%r15, [%rd1];
	add.s32 	%r16, %r15, 1;
	st.global.u32 	[%rd1], %r16;
	bar.sync 	0;
	ld.global.u32 	%r17, [%rd1];
	add.s32 	%r18, %r17, 1;
	st.global.u32 	[%rd1], %r18;
	bar.sync 	0;
	ld.global.u32 	%r19, [%rd1];
	add.s32 	%r20, %r19, 1;
	st.global.u32 	[%rd1], %r20;
	bar.sync 	0;
	ld.global.u32 	%r21, [%rd1];
	add.s32 	%r22, %r21, 1;
	st.global.u32 	[%rd1], %r22;
	bar.sync 	0;
	ld.global.u32 	%r23, [%rd1];
	add.s32 	%r24, %r23, 1;
	st.global.u32 	[%rd1], %r24;
	bar.sync 	0;
	ld.global.u32 	%r25, [%rd1];
	add.s32 	%r26, %r25, 1;
	st.global.u32 	[%rd1], %r26;
	bar.sync 	0;
	ld.global.u32 	%r27, [%rd1];
	add.s32 	%r28, %r27, 1;
	st.global.u32 	[%rd1], %r28;
	bar.sync 	0;
	add.s32 	%r29, %r29, 8;
	setp.ne.s32 	%p1, %r29, 1000;
	@%p1 bra 	$L__BB0_1;
	ret;

}


// ===== COMPILED SASS (sm_100) =====

	.target	sm_100

	.elftype	@"ET_EXEC"


//--------------------- .note.nv.tkinfo           --------------------------
	.section	.note.nv.tkinfo,"",@"SHT_NOTE"
	.sectionflags	@"SHF_NOTE_NV_TKINFO"
	.tkinfo
        /*0018*/ 	.word	0x00000002
        /*0030*/ 	.string	""
        /*0030*/ 	.string	"ptxas"
        /*0030*/ 	.string	"Cuda compilation tools, release 13.0, V13.0.88"
        /*0030*/ 	.string	"Build cuda_13.0.r13.0/compiler.36424714_0"
        /*0030*/ 	.string	"-arch sm_100 -m 64 "



//--------------------- .note.nv.cuinfo           --------------------------
	.section	.note.nv.cuinfo,"",@"SHT_NOTE"
	.sectionflags	@"SHF_NOTE_NV_CUINFO"
        /*0018*/ 	.short	0x0002
        /*001a*/ 	.short	0x0064
        /*001c*/ 	.short	0x0082
	.zero		2


//--------------------- .nv.info                  --------------------------
	.section	.nv.info,"",@"SHT_CUDA_INFO"
	.align	4


	//----- nvinfo : EIATTR_REGCOUNT
	.align		4
        /*0000*/ 	.byte	0x04, 0x2f
        /*0002*/ 	.short	(.L_1 - .L_0)
	.align		4
.L_0:
        /*0004*/ 	.word	index@(_Z4sumaPi)
        /*0008*/ 	.word	0x0000000e


	//----- nvinfo : EIATTR_FRAME_SIZE
	.align		4
.L_1:
        /*000c*/ 	.byte	0x04, 0x11
        /*000e*/ 	.short	(.L_3 - .L_2)
	.align		4
.L_2:
        /*0010*/ 	.word	index@(_Z4sumaPi)
        /*0014*/ 	.word	0x00000000


	//----- nvinfo : EIATTR_MIN_STACK_SIZE
	.align		4
.L_3:
        /*0018*/ 	.byte	0x04, 0x12
        /*001a*/ 	.short	(.L_5 - .L_4)
	.align		4
.L_4:
        /*001c*/ 	.word	index@(_Z4sumaPi)
        /*0020*/ 	.word	0x00000000
.L_5:


//--------------------- .nv.compat                --------------------------
	.section	.nv.compat,"",@"SHT_CUDA_COMPAT_INFO"
	.align	4
        /*0000*/ 	.byte	0x02, 0x09, 0x00, 0x00, 0x02, 0x02, 0x01, 0x00, 0x02, 0x05, 0x05, 0x00, 0x03, 0x07, 0x01, 0x01
        /*0010*/ 	.byte	0x02, 0x03, 0x00, 0x00, 0x02, 0x06, 0x01, 0x00, 0x04, 0x0b, 0x08, 0x00, 0x09, 0x00, 0x00, 0x00
        /*0020*/ 	.byte	0x00, 0x00, 0x00, 0x00


//--------------------- .nv.info._Z4sumaPi        --------------------------
	.section	.nv.info._Z4sumaPi,"",@"SHT_CUDA_INFO"
	.sectionflags	@""
	.align	4


	//----- nvinfo : EIATTR_CUDA_API_VERSION
	.align		4
        /*0000*/ 	.byte	0x04, 0x37
        /*0002*/ 	.short	(.L_7 - .L_6)
.L_6:
        /*0004*/ 	.word	0x00000082


	//----- nvinfo : EIATTR_KPARAM_INFO
	.align		4
.L_7:
        /*0008*/ 	.byte	0x04, 0x17
        /*000a*/ 	.short	(.L_9 - .L_8)
.L_8:
        /*000c*/ 	.word	0x00000000
        /*0010*/ 	.short	0x0000
        /*0012*/ 	.short	0x0000
        /*0014*/ 	.byte	0x00, 0xf5, 0x21, 0x00


	//----- nvinfo : EIATTR_SPARSE_MMA_MASK
	.align		4
.L_9:
        /*0018*/ 	.byte	0x03, 0x50
        /*001a*/ 	.short	0x0000


	//----- nvinfo : EIATTR_MAXREG_COUNT
	.align		4
        /*001c*/ 	.byte	0x03, 0x1b
        /*001e*/ 	.short	0x00ff


	//----- nvinfo : EIATTR_NUM_BARRIERS
	.align		4
        /*0020*/ 	.byte	0x02, 0x4c
        /*0022*/ 	.byte	0x01
	.zero		1


	//----- nvinfo : EIATTR_MERCURY_ISA_VERSION
	.align		4
        /*0024*/ 	.byte	0x03, 0x5f
        /*0026*/ 	.short	0x0101


	//----- nvinfo : EIATTR_VRC_CTA_INIT_COUNT
	.align		4
        /*0028*/ 	.byte	0x02, 0x4a
	.zero		1
	.zero		1


	//----- nvinfo : EIATTR_EXIT_INSTR_OFFSETS
	.align		4
        /*002c*/ 	.byte	0x04, 0x1c
        /*002e*/ 	.short	(.L_11 - .L_10)


	//   ....[0]....
.L_10:
        /*0030*/ 	.word	0x00001710


	//----- nvinfo : EIATTR_CBANK_PARAM_SIZE
	.align		4
.L_11:
        /*0034*/ 	.byte	0x03, 0x19
        /*0036*/ 	.short	0x0008


	//----- nvinfo : EIATTR_PARAM_CBANK
	.align		4
        /*0038*/ 	.byte	0x04, 0x0a
        /*003a*/ 	.short	(.L_13 - .L_12)
	.align		4
.L_12:
        /*003c*/ 	.word	index@(.nv.constant0._Z4sumaPi)
        /*0040*/ 	.short	0x0380
        /*0042*/ 	.short	0x0008


	//----- nvinfo : EIATTR_SW_WAR
	.align		4
.L_13:
        /*0044*/ 	.byte	0x04, 0x36
        /*0046*/ 	.short	(.L_15 - .L_14)
.L_14:
        /*0048*/ 	.word	0x00000008
.L_15:


//--------------------- .nv.callgraph             --------------------------
	.section	.nv.callgraph,"",@"SHT_CUDA_CALLGRAPH"
	.align	4
	.sectionentsize	8
	.align		4
        /*0000*/ 	.word	0x00000000
	.align		4
        /*0004*/ 	.word	0xffffffff
	.align		4
        /*0008*/ 	.word	0x00000000
	.align		4
        /*000c*/ 	.word	0xfffffffe
	.align		4
        /*0010*/ 	.word	0x00000000
	.align		4
        /*0014*/ 	.word	0xfffffffd
	.align		4
        /*0018*/ 	.word	0x00000000
	.align		4
        /*001c*/ 	.word	0xfffffffc


//--------------------- .text._Z4sumaPi           --------------------------
	.section	.text._Z4sumaPi,"ax",@progbits
	.align	128
        .global         _Z4sumaPi
        .type           _Z4sumaPi,@function
        .size           _Z4sumaPi,(.L_x_2 - _Z4sumaPi)
        .other          _Z4sumaPi,@"STO_CUDA_ENTRY STV_DEFAULT"
_Z4sumaPi:
.text._Z4sumaPi:
[----:B------:R-:W-:Y:S01]  /*0000*/  LDC R1, c[0x0][0x37c] ;  /* 0x0000df00ff017b82 */ /* 0x000fe20000000800 */
[----:B------:R-:W0:Y:S07]  /*0010*/  S2R R0, SR_TID.Y ;  /* 0x0000000000007919 */ /* 0x000e2e0000002200 */
[----:B------:R-:W1:Y:S01]  /*0020*/  LDC R4, c[0x0][0x360] ;  /* 0x0000d800ff047b82 */ /* 0x000e620000000800 */
[----:B------:R-:W2:Y:S01]  /*0030*/  LDCU.64 UR6, c[0x0][0x358] ;  /* 0x00006b00ff0677ac */ /* 0x000ea20008000a00 */
[----:B------:R-:W1:Y:S06]  /*0040*/  S2R R7, SR_TID.X ;  /* 0x0000000000077919 */ /* 0x000e6c0000002100 */
[----:B------:R-:W0:Y:S08]  /*0050*/  S2UR UR5, SR_CTAID.Y ;  /* 0x00000000000579c3 */ /* 0x000e300000002600 */
[----:B------:R-:W0:Y:S08]  /*0060*/  LDC R5, c[0x0][0x364] ;  /* 0x0000d900ff057b82 */ /* 0x000e300000000800 */
[----:B------:R-:W1:Y:S08]  /*0070*/  S2UR UR4, SR_CTAID.X ;  /* 0x00000000000479c3 */ /* 0x000e700000002500 */
[----:B------:R-:W3:Y:S01]  /*0080*/  LDC.64 R2, c[0x0][0x380] ;  /* 0x0000e000ff027b82 */ /* 0x000ee20000000a00 */
[----:B0-----:R-:W-:-:S02]  /*0090*/  IMAD R5, R5, UR5, R0 ;  /* 0x0000000505057c24 */ /* 0x001fc4000f8e0200 */
[----:B-1----:R-:W-:-:S04]  /*00a0*/  IMAD R0, R4, UR4, R7 ;  /* 0x0000000404007c24 */ /* 0x002fc8000f8e0207 */
[----:B------:R-:W-:-:S04]  /*00b0*/  IMAD R5, R0, R4, R5 ;  /* 0x0000000400057224 */ /* 0x000fc800078e0205 */
[----:B---3--:R-:W-:-:S05]  /*00c0*/  IMAD.WIDE.U32 R2, R5, 0x4, R2 ;  /* 0x0000000405027825 */ /* 0x008fca00078e0002 */
[----:B--2---:R-:W2:Y:S02]  /*00d0*/  LDG.E R0, desc[UR6][R2.64] ;  /* 0x0000000602007981 */ /* 0x004ea4000c1e1900 */
[----:B--2---:R-:W-:-:S05]  /*00e0*/  IADD3 R5, PT, PT, R0, 0x1, RZ ;  /* 0x0000000100057810 */ /* 0x004fca0007ffe0ff */
[----:B------:R0:W-:Y:S01]  /*00f0*/  STG.E desc[UR6][R2.64], R5 ;  /* 0x0000000502007986 */ /* 0x0001e2000c101906 */
[----:B------:R-:W-:Y:S06]  /*0100*/  BAR.SYNC.DEFER_BLOCKING 0x0 ;  /* 0x0000000000007b1d */ /* 0x000fec0000010000 */
[----:B------:R-:W2:Y:S02]  /*0110*/  LDG.E R0, desc[UR6][R2.64] ;  /* 0x0000000602007981 */ /* 0x000ea4000c1e1900 */
[----:B--2---:R-:W-:-:S05]  /*0120*/  VIADD R7, R0, 0x1 ;  /* 0x0000000100077836 */ /* 0x004fca0000000000 */
[----:B------:R1:W-:Y:S01]  /*0130*/  STG.E desc[UR6][R2.64], R7 ;  /* 0x0000000702007986 */ /* 0x0003e2000c101906 */
[----:B------:R-:W-:Y:S06]  /*0140*/  BAR.SYNC.DEFER_BLOCKING 0x0 ;  /* 0x0000000000007b1d */ /* 0x000fec0000010000 */
[----:B------:R-:W2:Y:S02]  /*0150*/  LDG.E R0, desc[UR6][R2.64] ;  /* 0x0000000602007981 */ /* 0x000ea4000c1e1900 */
[----:B--2---:R-:W-:-:S05]  /*0160*/  IADD3 R9, PT, PT, R0, 0x1, RZ ;  /* 0x0000000100097810 */ /* 0x004fca0007ffe0ff */
[----:B------:R2:W-:Y:S01]  /*0170*/  STG.E desc[UR6][R2.64], R9 ;  /* 0x0000000902007986 */ /* 0x0005e2000c101906 */
[----:B------:R-:W-:Y:S06]  /*0180*/  BAR.SYNC.DEFER_BLOCKING 0x0 ;  /* 0x0000000000007b1d */ /* 0x000fec0000010000 */
[----:B------:R-:W0:Y:S02]  /*0190*/  LDG.E R0, desc[UR6][R2.64] ;  /* 0x0000000602007981 */ /* 0x000e24000c1e1900 */
[----:B0-----:R-:W-:-:S05]  /*01a0*/  VIADD R5, R0, 0x1 ;  /* 0x0000000100057836 */ /* 0x001fca0000000000 */
[----:B------:R0:W-:Y:S01]  /*01b0*/  STG.E desc[UR6][R2.64], R5 ;  /* 0x0000000502007986 */ /* 0x0001e2000c101906 */
[----:B------:R-:W-:Y:S06]  /*01c0*/  BAR.SYNC.DEFER_BLOCKING 0x0 ;  /* 0x0000000000007b1d */ /* 0x000fec0000010000 */
[----:B------:R-:W1:Y:S02]  /*01d0*/  LDG.E R0, desc[UR6][R2.64] ;  /* 0x0000000602007981 */ /* 0x000e64000c1e1900 */
[----:B-1----:R-:W-:-:S05]  /*01e0*/  IADD3 R7, PT, PT, R0, 0x1, RZ ;  /* 0x0000000100077810 */ /* 0x002fca0007ffe0ff */
[----:B------:R1:W-:Y:S01]  /*01f0*/  STG.E desc[UR6][R2.64], R7 ;  /* 0x0000000702007986 */ /* 0x0003e2000c101906 */
[----:B------:R-:W-:Y:S06]  /*0200*/  BAR.SYNC.DEFER_BLOCKING 0x0 ;  /* 0x0000000000007b1d */ /* 0x000fec0000010000 */
[----:B------:R-:W2:Y:S02]  /*0210*/  LDG.E R0, desc[UR6][R2.64] ;  /* 0x0000000602007981 */ /* 0x000ea4000c1e1900 */
[----:B--2---:R-:W-:-:S05]  /*0220*/  VIADD R9, R0, 0x1 ;  /* 0x0000000100097836 */ /* 0x004fca0000000000 */
[----:B------:R2:W-:Y:S01]  /*0230*/  STG.E desc[UR6][R2.64], R9 ;  /* 0x0000000902007986 */ /* 0x0005e2000c101906 */
[----:B------:R-:W-:Y:S06]  /*0240*/  BAR.SYNC.DEFER_BLOCKING 0x0 ;  /* 0x0000000000007b1d */ /* 0x000fec0000010000 */
[----:B------:R-:W0:Y:S02]  /*0250*/  LDG.E R0, desc[UR6][R2.64] ;  /* 0x0000000602007981 */ /* 0x000e24000c1e1900 */
[----:B0-----:R-:W-:-:S05]  /*0260*/  IADD3 R5, PT, PT, R0, 0x1, RZ ;  /* 0x0000000100057810 */ /* 0x001fca0007ffe0ff */
[----:B------:R0:W-:Y:S01]  /*0270*/  STG.E desc[UR6][R2.64], R5 ;  /* 0x0000000502007986 */ /* 0x0001e2000c101906 */
[----:B------:R-:W-:Y:S06]  /*0280*/  BAR.SYNC.DEFER_BLOCKING 0x0 ;  /* 0x0000000000007b1d */ /* 0x000fec0000010000 */
[----:B------:R-:W1:Y:S02]  /*0290*/  LDG.E R0, desc[UR6][R2.64] ;  /* 0x0000000602007981 */ /* 0x000e64000c1e1900 */
[----:B-1----:R-:W-:-:S05]  /*02a0*/  VIADD R7, R0, 0x1 ;  /* 0x0000000100077836 */ /* 0x002fca0000000000 */
        /* <DEDUP_REMOVED lines=126> */
[----:B------:R-:W0:Y:S01]  /*0a90*/  LDG.E R0, desc[UR6][R2.64] ;  /* 0x0000000602007981 */ /* 0x000e22000c1e1900 */
[----:B------:R-:W-:Y:S01]  /*0aa0*/  UMOV UR4, 0x28 ;  /* 0x0000002800047882 */ /* 0x000fe20000000000 */
[----:B0-----:R-:W-:-:S05]  /*0ab0*/  VIADD R5, R0, 0x1 ;  /* 0x0000000100057836 */ /* 0x001fca0000000000 */
[----:B------:R1:W-:Y:S01]  /*0ac0*/  STG.E desc[UR6][R2.64], R5 ;  /* 0x0000000502007986 */ /* 0x0003e2000c101906 */
[----:B------:R-:W-:Y:S06]  /*0ad0*/  BAR.SYNC.DEFER_BLOCKING 0x0 ;  /* 0x0000000000007b1d */ /* 0x000fec0000010000 */
.L_x_0:
[----:B------:R-:W1:Y:S02]  /*0ae0*/  LDG.E R0, desc[UR6][R2.64] ;  /* 0x0000000602007981 */ /* 0x000e64000c1e1900 */
[----:B-12---:R-:W-:-:S05]  /*0af0*/  IADD3 R5, PT, PT, R0, 0x1, RZ ;  /* 0x0000000100057810 */ /* 0x006fca0007ffe0ff */
        /* <DEDUP_REMOVED lines=154> */
[----:B------:R-:W3:Y:S02]  /*14a0*/  LDG.E R0, desc[UR6][R2.64] ;  /* 0x0000000602007981 */ /* 0x000ee4000c1e1900 */
[----:B---3--:R-:W-:-:S05]  /*14b0*/  VIADD R11, R0, 0x1 ;  /* 0x00000001000b7836 */ /* 0x008fca0000000000 */
[----:B------:R-:W-:Y:S01]  /*14c0*/  STG.E desc[UR6][R2.64], R11 ;  /* 0x0000000b02007986 */ /* 0x000fe2000c101906 */
[----:B------:R-:W-:Y:S06]  /*14d0*/  BAR.SYNC.DEFER_BLOCKING 0x0 ;  /* 0x0000000000007b1d */ /* 0x000fec0000010000 */
[----:B------:R-:W0:Y:S02]  /*14e0*/  LDG.E R0, desc[UR6][R2.64] ;  /* 0x0000000602007981 */ /* 0x000e24000c1e1900 */
[----:B0-----:R-:W-:-:S05]  /*14f0*/  IADD3 R5, PT, PT, R0, 0x1, RZ ;  /* 0x0000000100057810 */ /* 0x001fca0007ffe0ff */
        /* <DEDUP_REMOVED lines=26> */
[----:B------:R-:W1:Y:S01]  /*16a0*/  LDG.E R0, desc[UR6][R2.64] ;  /* 0x0000000602007981 */ /* 0x000e62000c1e1900 */
[----:B------:R-:W-:-:S04]  /*16b0*/  UIADD3 UR4, UPT, UPT, UR4, 0x30, URZ ;  /* 0x0000003004047890 */ /* 0x000fc8000fffe0ff */
[----:B------:R-:W-:Y:S01]  /*16c0*/  UISETP.NE.AND UP0, UPT, UR4, 0x3e8, UPT ;  /* 0x000003e80400788c */ /* 0x000fe2000bf05270 */
[----:B-1----:R-:W-:-:S05]  /*16d0*/  IADD3 R7, PT, PT, R0, 0x1, RZ ;  /* 0x0000000100077810 */ /* 0x002fca0007ffe0ff */
[----:B------:R2:W-:Y:S01]  /*16e0*/  STG.E desc[UR6][R2.64], R7 ;  /* 0x0000000702007986 */ /* 0x0005e2000c101906 */
[----:B------:R-:W-:Y:S06]  /*16f0*/  BAR.SYNC.DEFER_BLOCKING 0x0 ;  /* 0x0000000000007b1d */ /* 0x000fec0000010000 */
[----:B------:R-:W-:Y:S05]  /*1700*/  BRA.U UP0, `(.L_x_0) ;  /* 0xfffffff100f47547 */ /* 0x000fea000b83ffff */
[----:B------:R-:W-:Y:S05]  /*1710*/  EXIT ;  /* 0x000000000000794d */ /* 0x000fea0003800000 */
.L_x_1:
[----:B------:R-:W-:-:S00]  /*1720*/  BRA `(.L_x_1) ;  /* 0xfffffffc00fc7947 */ /* 0x000fc0000383ffff */
[----:B------:R-:W-:-:S00]  /*1730*/  NOP ;  /* 0x0000000000007918 */ /* 0x000fc00000000000 */
        /* <DEDUP_REMOVED lines=12> */
.L_x_2:


//--------------------- .nv.shared.reserved.0     --------------------------
	.section	.nv.shared.reserved.0,"aw",@nobits
	.weak		__nv_reservedSMEM_offset_0_alias
	.size		__nv_reservedSMEM_offset_0_alias, 0, 64
	.other		__nv_reservedSMEM_offset_0_alias,@"STO_CUDA_RESERVED_SHARED STV_DEFAULT"
__nv_reservedSMEM_offset_0_alias:
	.zero		0
	.zero		64


//--------------------- .nv.constant0._Z4sumaPi   --------------------------
	.section	.nv.constant0._Z4sumaPi,"a",@progbits
	.sectionflags	@""
	.align	4
.nv.constant0._Z4sumaPi:
	.zero		904


//--------------------- SYMBOLS --------------------------

	.type		.nv.reservedSmem.offset0,@object
	.size		.nv.reservedSmem.offset0,0x4
